//
// Generated by NVIDIA NVVM Compiler
//
// Compiler Build ID: CL-36424714
// Cuda compilation tools, release 13.0, V13.0.88
// Based on NVVM 20.0.0
//

.version 9.0
.target sm_100
.address_size 64

	// .globl	_Z10matrix_mulPfS_S_i

.visible .entry _Z10matrix_mulPfS_S_i(
	.param .u64 .ptr .align 1 _Z10matrix_mulPfS_S_i_param_0,
	.param .u64 .ptr .align 1 _Z10matrix_mulPfS_S_i_param_1,
	.param .u64 .ptr .align 1 _Z10matrix_mulPfS_S_i_param_2,
	.param .u32 _Z10matrix_mulPfS_S_i_param_3
)
{
	.reg .pred 	%p<10>;
	.reg .b32 	%r<40>;
	.reg .b32 	%f<67>;
	.reg .b64 	%rd<67>;

	ld.param.u64 	%rd14, [_Z10matrix_mulPfS_S_i_param_0];
	ld.param.u64 	%rd15, [_Z10matrix_mulPfS_S_i_param_1];
	ld.param.u32 	%r18, [_Z10matrix_mulPfS_S_i_param_3];
	cvta.to.global.u64 	%rd1, %rd15;
	cvta.to.global.u64 	%rd2, %rd14;
	mov.u32 	%r19, %ctaid.y;
	mov.u32 	%r20, %ntid.y;
	mov.u32 	%r21, %tid.y;
	mad.lo.s32 	%r1, %r19, %r20, %r21;
	mov.u32 	%r22, %ctaid.x;
	mov.u32 	%r23, %ntid.x;
	mov.u32 	%r24, %tid.x;
	mad.lo.s32 	%r2, %r22, %r23, %r24;
	max.s32 	%r25, %r1, %r2;
	setp.ge.s32 	%p1, %r25, %r18;
	@%p1 bra 	$L__BB0_13;
	mul.lo.s32 	%r3, %r18, %r1;
	and.b32  	%r4, %r18, 7;
	setp.lt.u32 	%p2, %r18, 8;
	mov.f32 	%f66, 0f00000000;
	mov.b32 	%r38, 0;
	@%p2 bra 	$L__BB0_4;
	and.b32  	%r38, %r18, 2147483640;
	neg.s32 	%r36, %r38;
	mul.wide.s32 	%rd16, %r18, 4;
	add.s64 	%rd3, %rd1, %rd16;
	shl.b32 	%r7, %r18, 3;
	mul.wide.s32 	%rd17, %r18, 8;
	add.s64 	%rd4, %rd1, %rd17;
	mul.wide.s32 	%rd18, %r18, 12;
	add.s64 	%rd5, %rd1, %rd18;
	mul.wide.s32 	%rd19, %r18, 16;
	add.s64 	%rd6, %rd1, %rd19;
	mul.wide.s32 	%rd20, %r18, 20;
	add.s64 	%rd7, %rd1, %rd20;
	mul.wide.s32 	%rd21, %r18, 24;
	add.s64 	%rd8, %rd1, %rd21;
	mul.wide.s32 	%rd22, %r18, 28;
	add.s64 	%rd9, %rd1, %rd22;
	mul.wide.u32 	%rd23, %r3, 4;
	add.s64 	%rd24, %rd23, %rd2;
	add.s64 	%rd66, %rd24, 16;
	mov.f32 	%f66, 0f00000000;
	mov.u32 	%r35, %r2;
$L__BB0_3:
	.pragma "nounroll";
	mul.wide.s32 	%rd25, %r35, 4;
	add.s64 	%rd26, %rd3, %rd25;
	add.s64 	%rd27, %rd4, %rd25;
	add.s64 	%rd28, %rd5, %rd25;
	add.s64 	%rd29, %rd6, %rd25;
	add.s64 	%rd30, %rd7, %rd25;
	add.s64 	%rd31, %rd8, %rd25;
	add.s64 	%rd32, %rd9, %rd25;
	add.s64 	%rd33, %rd1, %rd25;
	ld.global.f32 	%f16, [%rd66+-16];
	ld.global.f32 	%f17, [%rd33];
	fma.rn.f32 	%f18, %f16, %f17, %f66;
	ld.global.f32 	%f19, [%rd66+-12];
	ld.global.f32 	%f20, [%rd26];
	fma.rn.f32 	%f21, %f19, %f20, %f18;
	ld.global.f32 	%f22, [%rd66+-8];
	ld.global.f32 	%f23, [%rd27];
	fma.rn.f32 	%f24, %f22, %f23, %f21;
	ld.global.f32 	%f25, [%rd66+-4];
	ld.global.f32 	%f26, [%rd28];
	fma.rn.f32 	%f27, %f25, %f26, %f24;
	ld.global.f32 	%f28, [%rd66];
	ld.global.f32 	%f29, [%rd29];
	fma.rn.f32 	%f30, %f28, %f29, %f27;
	ld.global.f32 	%f31, [%rd66+4];
	ld.global.f32 	%f32, [%rd30];
	fma.rn.f32 	%f33, %f31, %f32, %f30;
	ld.global.f32 	%f34, [%rd66+8];
	ld.global.f32 	%f35, [%rd31];
	fma.rn.f32 	%f36, %f34, %f35, %f33;
	ld.global.f32 	%f37, [%rd66+12];
	ld.global.f32 	%f38, [%rd32];
	fma.rn.f32 	%f66, %f37, %f38, %f36;
	add.s32 	%r36, %r36, 8;
	add.s32 	%r35, %r35, %r7;
	add.s64 	%rd66, %rd66, 32;
	setp.ne.s32 	%p3, %r36, 0;
	@%p3 bra 	$L__BB0_3;
$L__BB0_4:
	setp.eq.s32 	%p4, %r4, 0;
	@%p4 bra 	$L__BB0_12;
	and.b32  	%r13, %r18, 3;
	setp.lt.u32 	%p5, %r4, 4;
	@%p5 bra 	$L__BB0_7;
	add.s32 	%r27, %r38, %r3;
	mul.wide.u32 	%rd34, %r27, 4;
	add.s64 	%rd35, %rd2, %rd34;
	ld.global.f32 	%f40, [%rd35];
	mad.lo.s32 	%r28, %r38, %r18, %r2;
	mul.wide.s32 	%rd36, %r28, 4;
	add.s64 	%rd37, %rd1, %rd36;
	ld.global.f32 	%f41, [%rd37];
	fma.rn.f32 	%f42, %f40, %f41, %f66;
	cvt.u64.u32 	%rd38, %r3;
	cvt.u64.u32 	%rd39, %r38;
	add.s64 	%rd40, %rd39, %rd38;
	shl.b64 	%rd41, %rd40, 2;
	add.s64 	%rd42, %rd2, %rd41;
	ld.global.f32 	%f43, [%rd42+4];
	mul.wide.s32 	%rd43, %r18, 4;
	add.s64 	%rd44, %rd37, %rd43;
	ld.global.f32 	%f44, [%rd44];
	fma.rn.f32 	%f45, %f43, %f44, %f42;
	ld.global.f32 	%f46, [%rd42+8];
	add.s64 	%rd45, %rd44, %rd43;
	ld.global.f32 	%f47, [%rd45];
	fma.rn.f32 	%f48, %f46, %f47, %f45;
	ld.global.f32 	%f49, [%rd42+12];
	add.s64 	%rd46, %rd45, %rd43;
	ld.global.f32 	%f50, [%rd46];
	fma.rn.f32 	%f66, %f49, %f50, %f48;
	add.s32 	%r38, %r38, 4;
$L__BB0_7:
	setp.eq.s32 	%p6, %r13, 0;
	@%p6 bra 	$L__BB0_12;
	setp.eq.s32 	%p7, %r13, 1;
	@%p7 bra 	$L__BB0_10;
	add.s32 	%r29, %r38, %r3;
	mul.wide.u32 	%rd47, %r29, 4;
	add.s64 	%rd48, %rd2, %rd47;
	ld.global.f32 	%f52, [%rd48];
	mad.lo.s32 	%r30, %r38, %r18, %r2;
	mul.wide.s32 	%rd49, %r30, 4;
	add.s64 	%rd50, %rd1, %rd49;
	ld.global.f32 	%f53, [%rd50];
	fma.rn.f32 	%f54, %f52, %f53, %f66;
	cvt.u64.u32 	%rd51, %r3;
	cvt.u64.u32 	%rd52, %r38;
	add.s64 	%rd53, %rd52, %rd51;
	shl.b64 	%rd54, %rd53, 2;
	add.s64 	%rd55, %rd2, %rd54;
	ld.global.f32 	%f55, [%rd55+4];
	mul.wide.s32 	%rd56, %r18, 4;
	add.s64 	%rd57, %rd50, %rd56;
	ld.global.f32 	%f56, [%rd57];
	fma.rn.f32 	%f66, %f55, %f56, %f54;
	add.s32 	%r38, %r38, 2;
$L__BB0_10:
	and.b32  	%r31, %r18, 1;
	setp.eq.b32 	%p8, %r31, 1;
	not.pred 	%p9, %p8;
	@%p9 bra 	$L__BB0_12;
	add.s32 	%r32, %r38, %r3;
	mul.wide.u32 	%rd58, %r32, 4;
	add.s64 	%rd59, %rd2, %rd58;
	ld.global.f32 	%f57, [%rd59];
	mad.lo.s32 	%r33, %r38, %r18, %r2;
	mul.wide.s32 	%rd60, %r33, 4;
	add.s64 	%rd61, %rd1, %rd60;
	ld.global.f32 	%f58, [%rd61];
	fma.rn.f32 	%f66, %f57, %f58, %f66;
$L__BB0_12:
	ld.param.u64 	%rd65, [_Z10matrix_mulPfS_S_i_param_2];
	add.s32 	%r34, %r3, %r2;
	cvta.to.global.u64 	%rd62, %rd65;
	mul.wide.s32 	%rd63, %r34, 4;
	add.s64 	%rd64, %rd62, %rd63;
	st.global.f32 	[%rd64], %f66;
$L__BB0_13:
	ret;

}


// ===== COMPILED SASS (sm_100) =====

	.target	sm_100

	.elftype	@"ET_EXEC"


//--------------------- .note.nv.tkinfo           --------------------------
	.section	.note.nv.tkinfo,"",@"SHT_NOTE"
	.sectionflags	@"SHF_NOTE_NV_TKINFO"
	.tkinfo
        /*0018*/ 	.word	0x00000002
        /*0030*/ 	.string	""
        /*0030*/ 	.string	"ptxas"
        /*0030*/ 	.string	"Cuda compilation tools, release 13.0, V13.0.88"
        /*0030*/ 	.string	"Build cuda_13.0.r13.0/compiler.36424714_0"
        /*0030*/ 	.string	"-arch sm_100 -m 64 "



//--------------------- .note.nv.cuinfo           --------------------------
	.section	.note.nv.cuinfo,"",@"SHT_NOTE"
	.sectionflags	@"SHF_NOTE_NV_CUINFO"
        /*0018*/ 	.short	0x0002
        /*001a*/ 	.short	0x0064
        /*001c*/ 	.short	0x0082
	.zero		2


//--------------------- .nv.info                  --------------------------
	.section	.nv.info,"",@"SHT_CUDA_INFO"
	.align	4


	//----- nvinfo : EIATTR_REGCOUNT
	.align		4
        /*0000*/ 	.byte	0x04, 0x2f
        /*0002*/ 	.short	(.L_1 - .L_0)
	.align		4
.L_0:
        /*0004*/ 	.word	index@(_Z10matrix_mulPfS_S_i)
        /*0008*/ 	.word	0x0000001e


	//----- nvinfo : EIATTR_FRAME_SIZE
	.align		4
.L_1:
        /*000c*/ 	.byte	0x04, 0x11
        /*000e*/ 	.short	(.L_3 - .L_2)
	.align		4
.L_2:
        /*0010*/ 	.word	index@(_Z10matrix_mulPfS_S_i)
        /*0014*/ 	.word	0x00000000


	//----- nvinfo : EIATTR_MIN_STACK_SIZE
	.align		4
.L_3:
        /*0018*/ 	.byte	0x04, 0x12
        /*001a*/ 	.short	(.L_5 - .L_4)
	.align		4
.L_4:
        /*001c*/ 	.word	index@(_Z10matrix_mulPfS_S_i)
        /*0020*/ 	.word	0x00000000
.L_5:


//--------------------- .nv.compat                --------------------------
	.section	.nv.compat,"",@"SHT_CUDA_COMPAT_INFO"
	.align	4
        /*0000*/ 	.byte	0x02, 0x09, 0x00, 0x00, 0x02, 0x02, 0x01, 0x00, 0x02, 0x05, 0x05, 0x00, 0x03, 0x07, 0x01, 0x01
        /*0010*/ 	.byte	0x02, 0x03, 0x00, 0x00, 0x02, 0x06, 0x01, 0x00, 0x04, 0x0b, 0x08, 0x00, 0x09, 0x00, 0x00, 0x00
        /*0020*/ 	.byte	0x00, 0x00, 0x00, 0x00


//--------------------- .nv.info._Z10matrix_mulPfS_S_i --------------------------
	.section	.nv.info._Z10matrix_mulPfS_S_i,"",@"SHT_CUDA_INFO"
	.sectionflags	@""
	.align	4


	//----- nvinfo : EIATTR_CUDA_API_VERSION
	.align		4
        /*0000*/ 	.byte	0x04, 0x37
        /*0002*/ 	.short	(.L_7 - .L_6)
.L_6:
        /*0004*/ 	.word	0x00000082


	//----- nvinfo : EIATTR_KPARAM_INFO
	.align		4
.L_7:
        /*0008*/ 	.byte	0x04, 0x17
        /*000a*/ 	.short	(.L_9 - .L_8)
.L_8:
        /*000c*/ 	.word	0x00000000
        /*0010*/ 	.short	0x0003
        /*0012*/ 	.short	0x0018
        /*0014*/ 	.byte	0x00, 0xf0, 0x11, 0x00


	//----- nvinfo : EIATTR_KPARAM_INFO
	.align		4
.L_9:
        /*0018*/ 	.byte	0x04, 0x17
        /*001a*/ 	.short	(.L_11 - .L_10)
.L_10:
        /*001c*/ 	.word	0x00000000
        /*0020*/ 	.short	0x0002
        /*0022*/ 	.short	0x0010
        /*0024*/ 	.byte	0x00, 0xf5, 0x21, 0x00


	//----- nvinfo : EIATTR_KPARAM_INFO
	.align		4
.L_11:
        /*0028*/ 	.byte	0x04, 0x17
        /*002a*/ 	.short	(.L_13 - .L_12)
.L_12:
        /*002c*/ 	.word	0x00000000
        /*0030*/ 	.short	0x0001
        /*0032*/ 	.short	0x0008
        /*0034*/ 	.byte	0x00, 0xf5, 0x21, 0x00


	//----- nvinfo : EIATTR_KPARAM_INFO
	.align		4
.L_13:
        /*0038*/ 	.byte	0x04, 0x17
        /*003a*/ 	.short	(.L_15 - .L_14)
.L_14:
        /*003c*/ 	.word	0x00000000
        /*0040*/ 	.short	0x0000
        /*0042*/ 	.short	0x0000
        /*0044*/ 	.byte	0x00, 0xf5, 0x21, 0x00


	//----- nvinfo : EIATTR_SPARSE_MMA_MASK
	.align		4
.L_15:
        /*0048*/ 	.byte	0x03, 0x50
        /*004a*/ 	.short	0x0000


	//----- nvinfo : EIATTR_MAXREG_COUNT
	.align		4
        /*004c*/ 	.byte	0x03, 0x1b
        /*004e*/ 	.short	0x00ff


	//----- nvinfo : EIATTR_MERCURY_ISA_VERSION
	.align		4
        /*0050*/ 	.byte	0x03, 0x5f
        /*0052*/ 	.short	0x0101


	//----- nvinfo : EIATTR_VRC_CTA_INIT_COUNT
	.align		4
        /*0054*/ 	.byte	0x02, 0x4a
	.zero		1
	.zero		1


	//----- nvinfo : EIATTR_EXIT_INSTR_OFFSETS
	.align		4
        /*0058*/ 	.byte	0x04, 0x1c
        /*005a*/ 	.short	(.L_17 - .L_16)


	//   ....[0]....
.L_16:
        /*005c*/ 	.word	0x000000c0


	//   ....[1]....
        /*0060*/ 	.word	0x00000a90


	//----- nvinfo : EIATTR_CBANK_PARAM_SIZE
	.align		4
.L_17:
        /*0064*/ 	.byte	0x03, 0x19
        /*0066*/ 	.short	0x001c


	//----- nvinfo : EIATTR_PARAM_CBANK
	.align		4
        /*0068*/ 	.byte	0x04, 0x0a
        /*006a*/ 	.short	(.L_19 - .L_18)
	.align		4
.L_18:
        /*006c*/ 	.word	index@(.nv.constant0._Z10matrix_mulPfS_S_i)
        /*0070*/ 	.short	0x0380
        /*0072*/ 	.short	0x001c


	//----- nvinfo : EIATTR_SW_WAR
	.align		4
.L_19:
        /*0074*/ 	.byte	0x04, 0x36
        /*0076*/ 	.short	(.L_21 - .L_20)
.L_20:
        /*0078*/ 	.word	0x00000008
.L_21:


//--------------------- .nv.callgraph             --------------------------
	.section	.nv.callgraph,"",@"SHT_CUDA_CALLGRAPH"
	.align	4
	.sectionentsize	8
	.align		4
        /*0000*/ 	.word	0x00000000
	.align		4
        /*0004*/ 	.word	0xffffffff
	.align		4
        /*0008*/ 	.word	0x00000000
	.align		4
        /*000c*/ 	.word	0xfffffffe
	.align		4
        /*0010*/ 	.word	0x00000000
	.align		4
        /*0014*/ 	.word	0xfffffffd
	.align		4
        /*0018*/ 	.word	0x00000000
	.align		4
        /*001c*/ 	.word	0xfffffffc


//--------------------- .text._Z10matrix_mulPfS_S_i --------------------------
	.section	.text._Z10matrix_mulPfS_S_i,"ax",@progbits
	.align	128
        .global         _Z10matrix_mulPfS_S_i
        .type           _Z10matrix_mulPfS_S_i,@function
        .size           _Z10matrix_mulPfS_S_i,(.L_x_5 - _Z10matrix_mulPfS_S_i)
        .other          _Z10matrix_mulPfS_S_i,@"STO_CUDA_ENTRY STV_DEFAULT"
_Z10matrix_mulPfS_S_i:
.text._Z10matrix_mulPfS_S_i:
[----:B------:R-:W-:Y:S01]  /*0000*/  LDC R1, c[0x0][0x37c] ;  /* 0x0000df00ff017b82 */ /* 0x000fe20000000800 */
[----:B------:R-:W0:Y:S07]  /*0010*/  S2R R0, SR_TID.Y ;  /* 0x0000000000007919 */ /* 0x000e2e0000002200 */
[----:B------:R-:W0:Y:S01]  /*0020*/  S2UR UR4, SR_CTAID.Y ;  /* 0x00000000000479c3 */ /* 0x000e220000002600 */
[----:B------:R-:W1:Y:S01]  /*0030*/  LDCU UR20, c[0x0][0x398] ;  /* 0x00007300ff1477ac */ /* 0x000e620008000800 */
[----:B------:R-:W2:Y:S06]  /*0040*/  S2R R3, SR_TID.X ;  /* 0x0000000000037919 */ /* 0x000eac0000002100 */
[----:B------:R-:W0:Y:S08]  /*0050*/  LDC R13, c[0x0][0x364] ;  /* 0x0000d900ff0d7b82 */ /* 0x000e300000000800 */
[----:B------:R-:W2:Y:S08]  /*0060*/  S2UR UR5, SR_CTAID.X ;  /* 0x00000000000579c3 */ /* 0x000eb00000002500 */
[----:B------:R-:W2:Y:S01]  /*0070*/  LDC R2, c[0x0][0x360] ;  /* 0x0000d800ff027b82 */ /* 0x000ea20000000800 */
[----:B0-----:R-:W-:-:S02]  /*0080*/  IMAD R13, R13, UR4, R0 ;  /* 0x000000040d0d7c24 */ /* 0x001fc4000f8e0200 */
[----:B--2---:R-:W-:-:S05]  /*0090*/  IMAD R0, R2, UR5, R3 ;  /* 0x0000000502007c24 */ /* 0x004fca000f8e0203 */
[----:B------:R-:W-:-:S04]  /*00a0*/  VIMNMX R2, PT, PT, R13, R0, !PT ;  /* 0x000000000d027248 */ /* 0x000fc80007fe0100 */
[----:B-1----:R-:W-:-:S13]  /*00b0*/  ISETP.GE.AND P0, PT, R2, UR20, PT ;  /* 0x0000001402007c0c */ /* 0x002fda000bf06270 */
[----:B------:R-:W-:Y:S05]  /*00c0*/  @P0 EXIT ;  /* 0x000000000000094d */ /* 0x000fea0003800000 */
[----:B------:R-:W-:Y:S01]  /*00d0*/  UISETP.GE.U32.AND UP0, UPT, UR20, 0x8, UPT ;  /* 0x000000081400788c */ /* 0x000fe2000bf06070 */
[----:B------:R-:W-:Y:S02]  /*00e0*/  HFMA2 R12, -RZ, RZ, 0, 0 ;  /* 0x00000000ff0c7431 */ /* 0x000fe400000001ff */
[----:B------:R-:W-:Y:S01]  /*00f0*/  IMAD R13, R13, UR20, RZ ;  /* 0x000000140d0d7c24 */ /* 0x000fe2000f8e02ff */
[----:B------:R-:W-:Y:S01]  /*0100*/  UMOV UR4, URZ ;  /* 0x000000ff00047c82 */ /* 0x000fe20008000000 */
[----:B------:R-:W0:Y:S04]  /*0110*/  LDCU.64 UR18, c[0x0][0x358] ;  /* 0x00006b00ff1277ac */ /* 0x000e280008000a00 */
[----:B------:R-:W-:Y:S05]  /*0120*/  BRA.U !UP0, `(.L_x_0) ;  /* 0x0000000508047547 */ /* 0x000fea000b800000 */
[----:B------:R-:W1:Y:S01]  /*0130*/  LDCU.128 UR24, c[0x0][0x380] ;  /* 0x00007000ff1877ac */ /* 0x000e620008000c00 */
[----:B------:R-:W-:Y:S02]  /*0140*/  MOV R12, RZ ;  /* 0x000000ff000c7202 */ /* 0x000fe40000000f00 */
[----:B------:R-:W-:Y:S01]  /*0150*/  MOV R14, R0 ;  /* 0x00000000000e7202 */ /* 0x000fe20000000f00 */
[----:B------:R-:W-:-:S04]  /*0160*/  ULOP3.LUT UR4, UR20, 0x7ffffff8, URZ, 0xc0, !UPT ;  /* 0x7ffffff814047892 */ /* 0x000fc8000f8ec0ff */
[----:B------:R-:W-:Y:S01]  /*0170*/  UIADD3 UR5, UPT, UPT, -UR4, URZ, URZ ;  /* 0x000000ff04057290 */ /* 0x000fe2000fffe1ff */
[----:B-1----:R-:W-:Y:S01]  /*0180*/  MOV R2, UR24 ;  /* 0x0000001800027c02 */ /* 0x002fe20008000f00 */
[----:B------:R-:W-:Y:S01]  /*0190*/  UIMAD.WIDE UR6, UR20, 0x8, UR26 ;  /* 0x00000008140678a5 */ /* 0x000fe2000f8e021a */
[----:B------:R-:W-:Y:S01]  /*01a0*/  MOV R3, UR25 ;  /* 0x0000001900037c02 */ /* 0x000fe20008000f00 */
[----:B------:R-:W-:Y:S02]  /*01b0*/  UIMAD.WIDE UR8, UR20, 0xc, UR26 ;  /* 0x0000000c140878a5 */ /* 0x000fe4000f8e021a */
[----:B------:R-:W-:Y:S01]  /*01c0*/  UIMAD.WIDE UR10, UR20, 0x10, UR26 ;  /* 0x00000010140a78a5 */ /* 0x000fe2000f8e021a */
[----:B------:R-:W-:Y:S01]  /*01d0*/  IMAD.WIDE.U32 R2, R13, 0x4, R2 ;  /* 0x000000040d027825 */ /* 0x000fe200078e0002 */
[----:B------:R-:W-:Y:S02]  /*01e0*/  UIMAD.WIDE UR12, UR20, 0x14, UR26 ;  /* 0x00000014140c78a5 */ /* 0x000fe4000f8e021a */
[----:B------:R-:W-:Y:S01]  /*01f0*/  UIMAD.WIDE UR14, UR20, 0x18, UR26 ;  /* 0x00000018140e78a5 */ /* 0x000fe2000f8e021a */
[----:B------:R-:W-:Y:S01]  /*0200*/  IADD3 R2, P0, PT, R2, 0x10, RZ ;  /* 0x0000001002027810 */ /* 0x000fe20007f1e0ff */
[----:B------:R-:W-:-:S03]  /*0210*/  UIMAD.WIDE UR16, UR20, 0x1c, UR26 ;  /* 0x0000001c141078a5 */ /* 0x000fc6000f8e021a */
[----:B------:R-:W-:-:S09]  /*0220*/  IADD3.X R3, PT, PT, RZ, R3, RZ, P0, !PT ;  /* 0x00000003ff037210 */ /* 0x000fd200007fe4ff */
.L_x_1:
[----:B------:R-:W-:Y:S01]  /*0230*/  UIMAD.WIDE UR22, UR20, 0x4, UR26 ;  /* 0x00000004141678a5 */ /* 0x000fe2000f8e021a */
[----:B------:R-:W-:Y:S02]  /*0240*/  IMAD.MOV.U32 R23, RZ, RZ, 0x4 ;  /* 0x00000004ff177424 */ /* 0x000fe400078e00ff */
[----:B------:R-:W-:Y:S01]  /*0250*/  HFMA2 R11, -RZ, RZ, 0, 2.384185791015625e-07 ;  /* 0x00000004ff0b7431 */ /* 0x000fe200000001ff */
[----:B------:R-:W-:Y:S01]  /*0260*/  MOV R25, 0x4 ;  /* 0x0000000400197802 */ /* 0x000fe20000000f00 */
[----:B0-----:R-:W2:Y:S01]  /*0270*/  LDG.E R21, desc[UR18][R2.64+-0x10] ;  /* 0xfffff01202157981 */ /* 0x001ea2000c1e1900 */
[C---:B------:R-:W-:Y:S01]  /*0280*/  IMAD.WIDE R22, R14.reuse, R23, UR26 ;  /* 0x0000001a0e167e25 */ /* 0x040fe2000f8e0217 */
[----:B------:R-:W-:Y:S02]  /*0290*/  MOV R8, UR22 ;  /* 0x0000001600087c02 */ /* 0x000fe40008000f00 */
[----:B------:R-:W-:Y:S01]  /*02a0*/  MOV R9, UR23 ;  /* 0x0000001700097c02 */ /* 0x000fe20008000f00 */
[----:B------:R-:W3:Y:S02]  /*02b0*/  LDG.E R19, desc[UR18][R2.64+-0xc] ;  /* 0xfffff41202137981 */ /* 0x000ee4000c1e1900 */
[----:B------:R-:W-:-:S02]  /*02c0*/  IMAD.WIDE R8, R14, 0x4, R8 ;  /* 0x000000040e087825 */ /* 0x000fc400078e0208 */
[----:B------:R-:W2:Y:S01]  /*02d0*/  LDG.E R22, desc[UR18][R22.64] ;  /* 0x0000001216167981 */ /* 0x000ea2000c1e1900 */
[----:B------:R-:W-:Y:S01]  /*02e0*/  MOV R5, 0x4 ;  /* 0x0000000400057802 */ /* 0x000fe20000000f00 */
[C---:B------:R-:W-:Y:S02]  /*02f0*/  IMAD.WIDE R24, R14.reuse, R25, UR6 ;  /* 0x000000060e187e25 */ /* 0x040fe4000f8e0219 */
[----:B------:R0:W3:Y:S02]  /*0300*/  LDG.E R20, desc[UR18][R8.64] ;  /* 0x0000001208147981 */ /* 0x0000e4000c1e1900 */
[----:B------:R-:W-:Y:S02]  /*0310*/  IMAD.WIDE R10, R14, R11, UR8 ;  /* 0x000000080e0a7e25 */ /* 0x000fe4000f8e020b */
[----:B------:R-:W4:Y:S04]  /*0320*/  LDG.E R18, desc[UR18][R24.64] ;  /* 0x0000001218127981 */ /* 0x000f28000c1e1900 */
[----:B------:R-:W4:Y:S01]  /*0330*/  LDG.E R17, desc[UR18][R2.64+-0x8] ;  /* 0xfffff81202117981 */ /* 0x000f22000c1e1900 */
[----:B0-----:R-:W-:-:S02]  /*0340*/  HFMA2 R9, -RZ, RZ, 0, 2.384185791015625e-07 ;  /* 0x00000004ff097431 */ /* 0x001fc400000001ff */
[----:B------:R-:W-:Y:S01]  /*0350*/  IMAD.MOV.U32 R7, RZ, RZ, 0x4 ;  /* 0x00000004ff077424 */ /* 0x000fe200078e00ff */
[----:B------:R0:W5:Y:S01]  /*0360*/  LDG.E R16, desc[UR18][R10.64] ;  /* 0x000000120a107981 */ /* 0x000162000c1e1900 */
[----:B------:R-:W-:-:S03]  /*0370*/  IMAD.WIDE R4, R14, R5, UR10 ;  /* 0x0000000a0e047e25 */ /* 0x000fc6000f8e0205 */
[----:B------:R-:W5:Y:S01]  /*0380*/  LDG.E R15, desc[UR18][R2.64+-0x4] ;  /* 0xfffffc12020f7981 */ /* 0x000f62000c1e1900 */
[C---:B------:R-:W-:Y:S01]  /*0390*/  IMAD.WIDE R6, R14.reuse, R7, UR12 ;  /* 0x0000000c0e067e25 */ /* 0x040fe2000f8e0207 */
[----:B------:R-:W-:Y:S02]  /*03a0*/  MOV R27, 0x4 ;  /* 0x00000004001b7802 */ /* 0x000fe40000000f00 */
[----:B------:R1:W5:Y:S01]  /*03b0*/  LDG.E R4, desc[UR18][R4.64] ;  /* 0x0000001204047981 */ /* 0x000362000c1e1900 */
[----:B------:R-:W-:-:S03]  /*03c0*/  IMAD.WIDE R8, R14, R9, UR14 ;  /* 0x0000000e0e087e25 */ /* 0x000fc6000f8e0209 */
[----:B------:R-:W5:Y:S01]  /*03d0*/  LDG.E R23, desc[UR18][R2.64] ;  /* 0x0000001202177981 */ /* 0x000f62000c1e1900 */
[----:B0-----:R-:W-:-:S03]  /*03e0*/  IMAD.WIDE R10, R14, R27, UR16 ;  /* 0x000000100e0a7e25 */ /* 0x001fc6000f8e021b */
[----:B------:R-:W5:Y:S04]  /*03f0*/  LDG.E R7, desc[UR18][R6.64] ;  /* 0x0000001206077981 */ /* 0x000f68000c1e1900 */
[----:B------:R-:W5:Y:S04]  /*0400*/  LDG.E R24, desc[UR18][R2.64+0x4] ;  /* 0x0000041202187981 */ /* 0x000f68000c1e1900 */
[----:B------:R-:W5:Y:S04]  /*0410*/  LDG.E R8, desc[UR18][R8.64] ;  /* 0x0000001208087981 */ /* 0x000f68000c1e1900 */
[----:B------:R-:W5:Y:S04]  /*0420*/  LDG.E R25, desc[UR18][R2.64+0x8] ;  /* 0x0000081202197981 */ /* 0x000f68000c1e1900 */
[----:B------:R-:W5:Y:S04]  /*0430*/  LDG.E R10, desc[UR18][R10.64] ;  /* 0x000000120a0a7981 */ /* 0x000f68000c1e1900 */
[----:B------:R0:W5:Y:S01]  /*0440*/  LDG.E R27, desc[UR18][R2.64+0xc] ;  /* 0x00000c12021b7981 */ /* 0x000162000c1e1900 */
[----:B------:R-:W-:-:S04]  /*0450*/  UIADD3 UR5, UPT, UPT, UR5, 0x8, URZ ;  /* 0x0000000805057890 */ /* 0x000fc8000fffe0ff */
[----:B------:R-:W-:Y:S01]  /*0460*/  UISETP.NE.AND UP0, UPT, UR5, URZ, UPT ;  /* 0x000000ff0500728c */ /* 0x000fe2000bf05270 */
[----:B-1----:R-:W-:Y:S02]  /*0470*/  MOV R5, UR20 ;  /* 0x0000001400057c02 */ /* 0x002fe40008000f00 */
[----:B0-----:R-:W-:Y:S02]  /*0480*/  IADD3 R2, P0, PT, R2, 0x20, RZ ;  /* 0x0000002002027810 */ /* 0x001fe40007f1e0ff */
[----:B------:R-:W-:Y:S02]  /*0490*/  LEA R14, R5, R14, 0x3 ;  /* 0x0000000e050e7211 */ /* 0x000fe400078e18ff */
[----:B------:R-:W-:Y:S01]  /*04a0*/  IADD3.X R3, PT, PT, RZ, R3, RZ, P0, !PT ;  /* 0x00000003ff037210 */ /* 0x000fe200007fe4ff */
[----:B--2---:R-:W-:-:S04]  /*04b0*/  FFMA R22, R21, R22, R12 ;  /* 0x0000001615167223 */ /* 0x004fc8000000000c */
[----:B---3--:R-:W-:-:S04]  /*04c0*/  FFMA R20, R19, R20, R22 ;  /* 0x0000001413147223 */ /* 0x008fc80000000016 */
[----:B----4-:R-:W-:-:S04]  /*04d0*/  FFMA R18, R17, R18, R20 ;  /* 0x0000001211127223 */ /* 0x010fc80000000014 */
[----:B-----5:R-:W-:-:S04]  /*04e0*/  FFMA R16, R15, R16, R18 ;  /* 0x000000100f107223 */ /* 0x020fc80000000012 */
[----:B------:R-:W-:-:S04]  /*04f0*/  FFMA R23, R23, R4, R16 ;  /* 0x0000000417177223 */ /* 0x000fc80000000010 */
[----:B------:R-:W-:-:S04]  /*0500*/  FFMA R24, R24, R7, R23 ;  /* 0x0000000718187223 */ /* 0x000fc80000000017 */
[----:B------:R-:W-:-:S04]  /*0510*/  FFMA R8, R25, R8, R24 ;  /* 0x0000000819087223 */ /* 0x000fc80000000018 */
[----:B------:R-:W-:Y:S01]  /*0520*/  FFMA R12, R27, R10, R8 ;  /* 0x0000000a1b0c7223 */ /* 0x000fe20000000008 */
[----:B------:R-:W-:Y:S06]  /*0530*/  BRA.U UP0, `(.L_x_1) ;  /* 0xfffffffd003c7547 */ /* 0x000fec000b83ffff */
.L_x_0:
[----:B------:R-:W-:-:S04]  /*0540*/  ULOP3.LUT UR6, UR20, 0x7, URZ, 0xc0, !UPT ;  /* 0x0000000714067892 */ /* 0x000fc8000f8ec0ff */
[----:B------:R-:W-:-:S09]  /*0550*/  UISETP.NE.AND UP0, UPT, UR6, URZ, UPT ;  /* 0x000000ff0600728c */ /* 0x000fd2000bf05270 */
[----:B------:R-:W-:Y:S05]  /*0560*/  BRA.U !UP0, `(.L_x_2) ;  /* 0x0000000508387547 */ /* 0x000fea000b800000 */
[----:B------:R-:W-:Y:S02]  /*0570*/  UISETP.GE.U32.AND UP0, UPT, UR6, 0x4, UPT ;  /* 0x000000040600788c */ /* 0x000fe4000bf06070 */
[----:B------:R-:W-:-:S04]  /*0580*/  ULOP3.LUT UR5, UR20, 0x3, URZ, 0xc0, !UPT ;  /* 0x0000000314057892 */ /* 0x000fc8000f8ec0ff */
[----:B------:R-:W-:-:S03]  /*0590*/  UISETP.NE.AND UP1, UPT, UR5, URZ, UPT ;  /* 0x000000ff0500728c */ /* 0x000fc6000bf25270 */
[----:B------:R-:W-:Y:S08]  /*05a0*/  BRA.U !UP0, `(.L_x_3) ;  /* 0x00000001087c7547 */ /* 0x000ff0000b800000 */
[----:B------:R-:W1:Y:S01]  /*05b0*/  LDC.64 R6, c[0x0][0x388] ;  /* 0x0000e200ff067b82 */ /* 0x000e620000000a00 */
[----:B------:R-:W2:Y:S01]  /*05c0*/  LDCU.64 UR6, c[0x0][0x380] ;  /* 0x00007000ff0677ac */ /* 0x000ea20008000a00 */
[----:B------:R-:W-:Y:S01]  /*05d0*/  IMAD.U32 R9, RZ, RZ, UR4 ;  /* 0x00000004ff097e24 */ /* 0x000fe2000f8e00ff */
[C---:B------:R-:W-:Y:S02]  /*05e0*/  IADD3 R3, PT, PT, R13.reuse, UR4, RZ ;  /* 0x000000040d037c10 */ /* 0x040fe4000fffe0ff */
[----:B------:R-:W-:Y:S01]  /*05f0*/  IADD3 R10, P0, PT, R13, UR4, RZ ;  /* 0x000000040d0a7c10 */ /* 0x000fe2000ff1e0ff */
[----:B------:R-:W-:Y:S01]  /*0600*/  IMAD R9, R9, UR20, R0 ;  /* 0x0000001409097c24 */ /* 0x000fe2000f8e0200 */
[----:B------:R-:W-:Y:S01]  /*0610*/  MOV R11, UR20 ;  /* 0x00000014000b7c02 */ /* 0x000fe20008000f00 */
[----:B------:R-:W3:Y:S01]  /*0620*/  LDC.64 R4, c[0x0][0x380] ;  /* 0x0000e000ff047b82 */ /* 0x000ee20000000a00 */
[----:B------:R-:W-:Y:S01]  /*0630*/  MOV R15, UR20 ;  /* 0x00000014000f7c02 */ /* 0x000fe20008000f00 */
[----:B-1----:R-:W-:Y:S01]  /*0640*/  IMAD.WIDE R6, R9, 0x4, R6 ;  /* 0x0000000409067825 */ /* 0x002fe200078e0206 */
[----:B------:R-:W-:-:S05]  /*0650*/  MOV R9, UR20 ;  /* 0x0000001400097c02 */ /* 0x000fca0008000f00 */
[----:B------:R-:W-:Y:S02]  /*0660*/  IMAD.WIDE R8, R9, 0x4, R6 ;  /* 0x0000000409087825 */ /* 0x000fe400078e0206 */
[----:B0-----:R-:W4:Y:S02]  /*0670*/  LDG.E R6, desc[UR18][R6.64] ;  /* 0x0000001206067981 */ /* 0x001f24000c1e1900 */
[----:B---3--:R-:W-:Y:S01]  /*0680*/  IMAD.WIDE.U32 R4, R3, 0x4, R4 ;  /* 0x0000000403047825 */ /* 0x008fe200078e0004 */
[----:B------:R-:W-:Y:S01]  /*0690*/  IADD3.X R3, PT, PT, RZ, RZ, RZ, P0, !PT ;  /* 0x000000ffff037210 */ /* 0x000fe200007fe4ff */
[----:B------:R-:W3:Y:S01]  /*06a0*/  LDG.E R17, desc[UR18][R8.64] ;  /* 0x0000001208117981 */ /* 0x000ee2000c1e1900 */
[----:B--2---:R-:W-:-:S03]  /*06b0*/  LEA R2, P0, R10, UR6, 0x2 ;  /* 0x000000060a027c11 */ /* 0x004fc6000f8010ff */
[----:B------:R-:W4:Y:S01]  /*06c0*/  LDG.E R5, desc[UR18][R4.64] ;  /* 0x0000001204057981 */ /* 0x000f22000c1e1900 */
[----:B------:R-:W-:Y:S01]  /*06d0*/  LEA.HI.X R3, R10, UR7, R3, 0x2, P0 ;  /* 0x000000070a037c11 */ /* 0x000fe200080f1403 */
[----:B------:R-:W-:-:S04]  /*06e0*/  IMAD.WIDE R10, R11, 0x4, R8 ;  /* 0x000000040b0a7825 */ /* 0x000fc800078e0208 */
[----:B------:R-:W3:Y:S01]  /*06f0*/  LDG.E R16, desc[UR18][R2.64+0x4] ;  /* 0x0000041202107981 */ /* 0x000ee2000c1e1900 */
[----:B------:R-:W-:-:S03]  /*0700*/  IMAD.WIDE R14, R15, 0x4, R10 ;  /* 0x000000040f0e7825 */ /* 0x000fc600078e020a */
[----:B------:R-:W2:Y:S04]  /*0710*/  LDG.E R19, desc[UR18][R10.64] ;  /* 0x000000120a137981 */ /* 0x000ea8000c1e1900 */
[----:B------:R-:W2:Y:S04]  /*0720*/  LDG.E R18, desc[UR18][R2.64+0x8] ;  /* 0x0000081202127981 */ /* 0x000ea8000c1e1900 */
[----:B------:R-:W5:Y:S04]  /*0730*/  LDG.E R20, desc[UR18][R2.64+0xc] ;  /* 0x00000c1202147981 */ /* 0x000f68000c1e1900 */
[----:B------:R-:W5:Y:S01]  /*0740*/  LDG.E R14, desc[UR18][R14.64] ;  /* 0x000000120e0e7981 */ /* 0x000f62000c1e1900 */
[----:B------:R-:W-:Y:S01]  /*0750*/  UIADD3 UR4, UPT, UPT, UR4, 0x4, URZ ;  /* 0x0000000404047890 */ /* 0x000fe2000fffe0ff */
[----:B----4-:R-:W-:-:S04]  /*0760*/  FFMA R5, R5, R6, R12 ;  /* 0x0000000605057223 */ /* 0x010fc8000000000c */
[----:B---3--:R-:W-:-:S04]  /*0770*/  FFMA R5, R16, R17, R5 ;  /* 0x0000001110057223 */ /* 0x008fc80000000005 */
[----:B--2---:R-:W-:-:S04]  /*0780*/  FFMA R5, R18, R19, R5 ;  /* 0x0000001312057223 */ /* 0x004fc80000000005 */
[----:B-----5:R-:W-:-:S07]  /*0790*/  FFMA R12, R20, R14, R5 ;  /* 0x0000000e140c7223 */ /* 0x020fce0000000005 */
.L_x_3:
[----:B------:R-:W-:Y:S05]  /*07a0*/  BRA.U !UP1, `(.L_x_2) ;  /* 0x0000000109a87547 */ /* 0x000fea000b800000 */
[----:B------:R-:W-:Y:S01]  /*07b0*/  UISETP.NE.AND UP0, UPT, UR5, 0x1, UPT ;  /* 0x000000010500788c */ /* 0x000fe2000bf05270 */
[----:B------:R-:W-:Y:S01]  /*07c0*/  MOV R7, UR4 ;  /* 0x0000000400077c02 */ /* 0x000fe20008000f00 */
[----:B------:R-:W-:Y:S02]  /*07d0*/  ULOP3.LUT UR5, UR20, 0x1, URZ, 0xc0, !UPT ;  /* 0x0000000114057892 */ /* 0x000fe4000f8ec0ff */
[----:B------:R-:W-:Y:S02]  /*07e0*/  MOV R15, UR20 ;  /* 0x00000014000f7c02 */ /* 0x000fe40008000f00 */
[----:B------:R-:W-:Y:S01]  /*07f0*/  UISETP.NE.U32.AND UP1, UPT, UR5, 0x1, UPT ;  /* 0x000000010500788c */ /* 0x000fe2000bf25070 */
[----:B------:R-:W-:-:S04]  /*0800*/  PLOP3.LUT P1, PT, PT, PT, UP0, 0x80, 0x8 ;  /* 0x000000000008781c */ /* 0x000fc80003f2f008 */
[----:B------:R-:W1:Y:S01]  /*0810*/  @UP0 LDCU.128 UR8, c[0x0][0x380] ;  /* 0x00007000ff0807ac */ /* 0x000e620008000c00 */
[----:B------:R-:W-:Y:S01]  /*0820*/  PLOP3.LUT P0, PT, PT, PT, UP1, 0x80, 0x8 ;  /* 0x000000000008781c */ /* 0x000fe20003f0f018 */
[----:B------:R-:W2:Y:S04]  /*0830*/  @UP0 LDCU.64 UR6, c[0x0][0x380] ;  /* 0x00007000ff0607ac */ /* 0x000ea80008000a00 */
[----:B------:R-:W3:Y:S03]  /*0840*/  @!UP1 LDCU.128 UR12, c[0x0][0x380] ;  /* 0x00007000ff0c97ac */ /* 0x000ee60008000c00 */
[C---:B------:R-:W-:Y:S02]  /*0850*/  @P1 IADD3 R3, PT, PT, R13.reuse, UR4, RZ ;  /* 0x000000040d031c10 */ /* 0x040fe4000fffe0ff */
[----:B------:R-:W-:Y:S01]  /*0860*/  @P1 IADD3 R6, P2, PT, R13, UR4, RZ ;  /* 0x000000040d061c10 */ /* 0x000fe2000ff5e0ff */
[----:B------:R-:W-:Y:S01]  /*0870*/  @UP0 UIADD3 UR4, UPT, UPT, UR4, 0x2, URZ ;  /* 0x0000000204040890 */ /* 0x000fe2000fffe0ff */
[----:B-1----:R-:W-:Y:S01]  /*0880*/  MOV R11, UR9 ;  /* 0x00000009000b7c02 */ /* 0x002fe20008000f00 */
[----:B------:R-:W-:Y:S01]  /*0890*/  IMAD.U32 R10, RZ, RZ, UR8 ;  /* 0x00000008ff0a7e24 */ /* 0x000fe2000f8e00ff */
[----:B------:R-:W-:-:S02]  /*08a0*/  MOV R4, UR10 ;  /* 0x0000000a00047c02 */ /* 0x000fc40008000f00 */
[----:B------:R-:W-:Y:S01]  /*08b0*/  MOV R5, UR11 ;  /* 0x0000000b00057c02 */ /* 0x000fe20008000f00 */
[----:B------:R-:W-:-:S04]  /*08c0*/  @P1 IMAD.WIDE.U32 R10, R3, 0x4, R10 ;  /* 0x00000004030a1825 */ /* 0x000fc800078e000a */
[----:B------:R-:W-:Y:S01]  /*08d0*/  @P1 IMAD R3, R7, UR20, R0 ;  /* 0x0000001407031c24 */ /* 0x000fe2000f8e0200 */
[----:B------:R-:W-:Y:S01]  /*08e0*/  @P1 IADD3.X R7, PT, PT, RZ, RZ, RZ, P2, !PT ;  /* 0x000000ffff071210 */ /* 0x000fe200017fe4ff */
[----:B------:R-:W-:Y:S01]  /*08f0*/  IMAD.U32 R19, RZ, RZ, UR4 ;  /* 0x00000004ff137e24 */ /* 0x000fe2000f8e00ff */
[C---:B--2---:R-:W-:Y:S01]  /*0900*/  @P1 LEA R2, P2, R6.reuse, UR6, 0x2 ;  /* 0x0000000606021c11 */ /* 0x044fe2000f8410ff */
[----:B------:R-:W-:Y:S01]  /*0910*/  @P1 IMAD.WIDE R4, R3, 0x4, R4 ;  /* 0x0000000403041825 */ /* 0x000fe200078e0204 */
[----:B------:R-:W-:Y:S01]  /*0920*/  @!P0 IADD3 R17, PT, PT, R13, UR4, RZ ;  /* 0x000000040d118c10 */ /* 0x000fe2000fffe0ff */
[----:B0-----:R-:W2:Y:S01]  /*0930*/  @P1 LDG.E R11, desc[UR18][R10.64] ;  /* 0x000000120a0b1981 */ /* 0x001ea2000c1e1900 */
[----:B------:R-:W-:Y:S01]  /*0940*/  @P1 LEA.HI.X R3, R6, UR7, R7, 0x2, P2 ;  /* 0x0000000706031c11 */ /* 0x000fe200090f1407 */
[----:B------:R-:W-:Y:S01]  /*0950*/  @!P0 IMAD R19, R19, UR20, R0 ;  /* 0x0000001413138c24 */ /* 0x000fe2000f8e0200 */
[----:B---3--:R-:W-:Y:S01]  /*0960*/  MOV R6, UR12 ;  /* 0x0000000c00067c02 */ /* 0x008fe20008000f00 */
[----:B------:R-:W-:Y:S01]  /*0970*/  @P1 IMAD.WIDE R14, R15, 0x4, R4 ;  /* 0x000000040f0e1825 */ /* 0x000fe200078e0204 */
[----:B------:R-:W-:Y:S01]  /*0980*/  MOV R7, UR13 ;  /* 0x0000000d00077c02 */ /* 0x000fe20008000f00 */
[----:B------:R-:W2:Y:S01]  /*0990*/  @P1 LDG.E R4, desc[UR18][R4.64] ;  /* 0x0000001204041981 */ /* 0x000ea2000c1e1900 */
[----:B------:R-:W-:-:S02]  /*09a0*/  MOV R8, UR14 ;  /* 0x0000000e00087c02 */ /* 0x000fc40008000f00 */
[----:B------:R-:W-:Y:S01]  /*09b0*/  MOV R9, UR15 ;  /* 0x0000000f00097c02 */ /* 0x000fe20008000f00 */
[----:B------:R-:W-:Y:S01]  /*09c0*/  @!P0 IMAD.WIDE.U32 R6, R17, 0x4, R6 ;  /* 0x0000000411068825 */ /* 0x000fe200078e0006 */
[----:B------:R-:W3:Y:S03]  /*09d0*/  @P1 LDG.E R14, desc[UR18][R14.64] ;  /* 0x000000120e0e1981 */ /* 0x000ee6000c1e1900 */
[----:B------:R-:W-:Y:S01]  /*09e0*/  @!P0 IMAD.WIDE R8, R19, 0x4, R8 ;  /* 0x0000000413088825 */ /* 0x000fe200078e0208 */
[----:B------:R-:W3:Y:S04]  /*09f0*/  @P1 LDG.E R2, desc[UR18][R2.64+0x4] ;  /* 0x0000041202021981 */ /* 0x000ee8000c1e1900 */
[----:B------:R-:W4:Y:S04]  /*0a00*/  @!P0 LDG.E R7, desc[UR18][R6.64] ;  /* 0x0000001206078981 */ /* 0x000f28000c1e1900 */
[----:B------:R-:W4:Y:S01]  /*0a10*/  @!P0 LDG.E R8, desc[UR18][R8.64] ;  /* 0x0000001208088981 */ /* 0x000f22000c1e1900 */
[----:B--2---:R-:W-:-:S04]  /*0a20*/  @P1 FFMA R11, R11, R4, R12 ;  /* 0x000000040b0b1223 */ /* 0x004fc8000000000c */
[----:B---3--:R-:W-:-:S04]  /*0a30*/  @P1 FFMA R12, R2, R14, R11 ;  /* 0x0000000e020c1223 */ /* 0x008fc8000000000b */
[----:B----4-:R-:W-:-:S07]  /*0a40*/  @!P0 FFMA R12, R7, R8, R12 ;  /* 0x00000008070c8223 */ /* 0x010fce000000000c */
.L_x_2:
[----:B------:R-:W1:Y:S01]  /*0a50*/  LDC.64 R2, c[0x0][0x390] ;  /* 0x0000e400ff027b82 */ /* 0x000e620000000a00 */
[----:B------:R-:W-:-:S05]  /*0a60*/  IADD3 R13, PT, PT, R0, R13, RZ ;  /* 0x0000000d000d7210 */ /* 0x000fca0007ffe0ff */
[----:B-1----:R-:W-:-:S05]  /*0a70*/  IMAD.WIDE R2, R13, 0x4, R2 ;  /* 0x000000040d027825 */ /* 0x002fca00078e0202 */
[----:B0-----:R-:W-:Y:S01]  /*0a80*/  STG.E desc[UR18][R2.64], R12 ;  /* 0x0000000c02007986 */ /* 0x001fe2000c101912 */
[----:B------:R-:W-:Y:S05]  /*0a90*/  EXIT ;  /* 0x000000000000794d */ /* 0x000fea0003800000 */
.L_x_4:
[----:B------:R-:W-:-:S00]  /*0aa0*/  BRA `(.L_x_4) ;  /* 0xfffffffc00fc7947 */ /* 0x000fc0000383ffff */
[----:B------:R-:W-:-:S00]  /*0ab0*/  NOP ;  /* 0x0000000000007918 */ /* 0x000fc00000000000 */
        /* <DEDUP_REMOVED lines=12> */
.L_x_5:


//--------------------- .nv.shared.reserved.0     --------------------------
	.section	.nv.shared.reserved.0,"aw",@nobits
	.weak		__nv_reservedSMEM_offset_0_alias
	.size		__nv_reservedSMEM_offset_0_alias, 0, 64
	.other		__nv_reservedSMEM_offset_0_alias,@"STO_CUDA_RESERVED_SHARED STV_DEFAULT"
__nv_reservedSMEM_offset_0_alias:
	.zero		0
	.zero		64


//--------------------- .nv.constant0._Z10matrix_mulPfS_S_i --------------------------
	.section	.nv.constant0._Z10matrix_mulPfS_S_i,"a",@progbits
	.sectionflags	@""
	.align	4
.nv.constant0._Z10matrix_mulPfS_S_i:
	.zero		924


//--------------------- SYMBOLS --------------------------

	.type		.nv.reservedSmem.offset0,@object
	.size		.nv.reservedSmem.offset0,0x4
